//
// Generated by NVIDIA NVVM Compiler
//
// Compiler Build ID: CL-36424714
// Cuda compilation tools, release 13.0, V13.0.88
// Based on NVVM 20.0.0
//

.version 9.0
.target sm_100
.address_size 64

	// .globl	_Z12sumReductionPiS_i
.extern .shared .align 16 .b8 sharedData[];

.visible .entry _Z12sumReductionPiS_i(
	.param .u64 .ptr .align 1 _Z12sumReductionPiS_i_param_0,
	.param .u64 .ptr .align 1 _Z12sumReductionPiS_i_param_1,
	.param .u32 _Z12sumReductionPiS_i_param_2
)
{
	.reg .pred 	%p<26>;
	.reg .b32 	%r<110>;
	.reg .b64 	%rd<15>;

	ld.param.u64 	%rd3, [_Z12sumReductionPiS_i_param_0];
	ld.param.u64 	%rd2, [_Z12sumReductionPiS_i_param_1];
	ld.param.u32 	%r56, [_Z12sumReductionPiS_i_param_2];
	cvta.to.global.u64 	%rd1, %rd3;
	mov.u32 	%r1, %ctaid.x;
	mov.u32 	%r57, %ntid.x;
	mov.u32 	%r2, %tid.x;
	mad.lo.s32 	%r94, %r1, %r57, %r2;
	mov.u32 	%r58, %nctaid.x;
	mul.lo.s32 	%r4, %r57, %r58;
	setp.ge.s32 	%p1, %r94, %r56;
	@%p1 bra 	$L__BB0_34;
	add.s32 	%r61, %r94, %r4;
	max.s32 	%r62, %r56, %r61;
	setp.lt.s32 	%p2, %r61, %r56;
	selp.u32 	%r63, 1, 0, %p2;
	add.s32 	%r64, %r61, %r63;
	sub.s32 	%r65, %r62, %r64;
	div.u32 	%r66, %r65, %r4;
	add.s32 	%r67, %r66, %r63;
	add.s32 	%r5, %r67, 1;
	and.b32  	%r6, %r5, 3;
	setp.lt.u32 	%p3, %r67, 3;
	mov.b32 	%r98, 0;
	@%p3 bra 	$L__BB0_4;
	and.b32  	%r69, %r5, -4;
	shl.b32 	%r7, %r4, 2;
	neg.s32 	%r89, %r69;
	mov.b32 	%r98, 0;
	mul.wide.s32 	%rd6, %r4, 4;
$L__BB0_3:
	mul.wide.s32 	%rd4, %r94, 4;
	add.s64 	%rd5, %rd1, %rd4;
	ld.global.u32 	%r70, [%rd5];
	add.s32 	%r71, %r70, %r98;
	add.s64 	%rd7, %rd5, %rd6;
	ld.global.u32 	%r72, [%rd7];
	add.s32 	%r73, %r72, %r71;
	add.s64 	%rd8, %rd7, %rd6;
	ld.global.u32 	%r74, [%rd8];
	add.s32 	%r75, %r74, %r73;
	add.s64 	%rd9, %rd8, %rd6;
	ld.global.u32 	%r76, [%rd9];
	add.s32 	%r98, %r76, %r75;
	add.s32 	%r94, %r94, %r7;
	add.s32 	%r89, %r89, 4;
	setp.ne.s32 	%p4, %r89, 0;
	@%p4 bra 	$L__BB0_3;
$L__BB0_4:
	setp.eq.s32 	%p5, %r6, 0;
	@%p5 bra 	$L__BB0_7;
	neg.s32 	%r95, %r6;
$L__BB0_6:
	.pragma "nounroll";
	mul.wide.s32 	%rd10, %r94, 4;
	add.s64 	%rd11, %rd1, %rd10;
	ld.global.u32 	%r77, [%rd11];
	add.s32 	%r98, %r77, %r98;
	add.s32 	%r94, %r94, %r4;
	add.s32 	%r95, %r95, 1;
	setp.ne.s32 	%p6, %r95, 0;
	@%p6 bra 	$L__BB0_6;
$L__BB0_7:
	shl.b32 	%r78, %r2, 2;
	mov.u32 	%r79, sharedData;
	add.s32 	%r26, %r79, %r78;
	st.shared.u32 	[%r26], %r98;
	bar.sync 	0;
	and.b32  	%r27, %r2, 31;
	ld.shared.u32 	%r105, [%r26];
	shfl.sync.down.b32	%r29|%p7, %r105, 16, 31, -1;
	setp.gt.u32 	%p8, %r27, 15;
	@%p8 bra 	$L__BB0_9;
	add.s32 	%r105, %r105, %r29;
	st.shared.u32 	[%r26], %r105;
$L__BB0_9:
	shfl.sync.down.b32	%r32|%p9, %r105, 8, 31, -1;
	setp.gt.u32 	%p10, %r27, 7;
	@%p10 bra 	$L__BB0_11;
	add.s32 	%r105, %r105, %r32;
	st.shared.u32 	[%r26], %r105;
$L__BB0_11:
	shfl.sync.down.b32	%r35|%p11, %r105, 4, 31, -1;
	setp.gt.u32 	%p12, %r27, 3;
	@%p12 bra 	$L__BB0_13;
	add.s32 	%r105, %r105, %r35;
	st.shared.u32 	[%r26], %r105;
$L__BB0_13:
	shfl.sync.down.b32	%r38|%p13, %r105, 2, 31, -1;
	setp.gt.u32 	%p14, %r27, 1;
	@%p14 bra 	$L__BB0_15;
	add.s32 	%r105, %r105, %r38;
	st.shared.u32 	[%r26], %r105;
$L__BB0_15:
	shfl.sync.down.b32	%r41|%p15, %r105, 1, 31, -1;
	setp.ne.s32 	%p16, %r27, 0;
	@%p16 bra 	$L__BB0_17;
	add.s32 	%r105, %r105, %r41;
	st.shared.u32 	[%r26], %r105;
$L__BB0_17:
	setp.ne.s32 	%p17, %r27, 0;
	@%p17 bra 	$L__BB0_34;
	setp.ne.s32 	%p18, %r2, 0;
	@%p18 bra 	$L__BB0_20;
	ld.shared.u32 	%r80, [sharedData+128];
	add.s32 	%r105, %r105, %r80;
	st.shared.u32 	[%r26], %r105;
$L__BB0_20:
	setp.gt.u32 	%p19, %r2, 63;
	@%p19 bra 	$L__BB0_22;
	ld.shared.u32 	%r81, [sharedData+256];
	add.s32 	%r105, %r105, %r81;
	st.shared.u32 	[%r26], %r105;
$L__BB0_22:
	setp.gt.u32 	%p20, %r2, 95;
	@%p20 bra 	$L__BB0_24;
	ld.shared.u32 	%r82, [sharedData+384];
	add.s32 	%r105, %r105, %r82;
	st.shared.u32 	[%r26], %r105;
$L__BB0_24:
	setp.gt.u32 	%p21, %r2, 127;
	@%p21 bra 	$L__BB0_26;
	ld.shared.u32 	%r83, [sharedData+512];
	add.s32 	%r105, %r105, %r83;
	st.shared.u32 	[%r26], %r105;
$L__BB0_26:
	setp.gt.u32 	%p22, %r2, 159;
	@%p22 bra 	$L__BB0_28;
	ld.shared.u32 	%r84, [sharedData+640];
	add.s32 	%r105, %r105, %r84;
	st.shared.u32 	[%r26], %r105;
$L__BB0_28:
	setp.gt.u32 	%p23, %r2, 191;
	@%p23 bra 	$L__BB0_30;
	ld.shared.u32 	%r85, [sharedData+768];
	add.s32 	%r105, %r105, %r85;
	st.shared.u32 	[%r26], %r105;
$L__BB0_30:
	setp.gt.u32 	%p24, %r2, 223;
	@%p24 bra 	$L__BB0_32;
	ld.shared.u32 	%r86, [sharedData+896];
	add.s32 	%r87, %r105, %r86;
	st.shared.u32 	[%r26], %r87;
$L__BB0_32:
	setp.ne.s32 	%p25, %r2, 0;
	@%p25 bra 	$L__BB0_34;
	ld.shared.u32 	%r88, [sharedData];
	cvta.to.global.u64 	%rd12, %rd2;
	mul.wide.u32 	%rd13, %r1, 4;
	add.s64 	%rd14, %rd12, %rd13;
	st.global.u32 	[%rd14], %r88;
$L__BB0_34:
	ret;

}


// ===== COMPILED SASS (sm_100) =====

	.target	sm_100

	.elftype	@"ET_EXEC"


//--------------------- .note.nv.tkinfo           --------------------------
	.section	.note.nv.tkinfo,"",@"SHT_NOTE"
	.sectionflags	@"SHF_NOTE_NV_TKINFO"
	.tkinfo
        /*0018*/ 	.word	0x00000002
        /*0030*/ 	.string	""
        /*0030*/ 	.string	"ptxas"
        /*0030*/ 	.string	"Cuda compilation tools, release 13.0, V13.0.88"
        /*0030*/ 	.string	"Build cuda_13.0.r13.0/compiler.36424714_0"
        /*0030*/ 	.string	"-arch sm_100 -m 64 "



//--------------------- .note.nv.cuinfo           --------------------------
	.section	.note.nv.cuinfo,"",@"SHT_NOTE"
	.sectionflags	@"SHF_NOTE_NV_CUINFO"
        /*0018*/ 	.short	0x0002
        /*001a*/ 	.short	0x0064
        /*001c*/ 	.short	0x0082
	.zero		2


//--------------------- .nv.info                  --------------------------
	.section	.nv.info,"",@"SHT_CUDA_INFO"
	.align	4


	//----- nvinfo : EIATTR_REGCOUNT
	.align		4
        /*0000*/ 	.byte	0x04, 0x2f
        /*0002*/ 	.short	(.L_1 - .L_0)
	.align		4
.L_0:
        /*0004*/ 	.word	index@(_Z12sumReductionPiS_i)
        /*0008*/ 	.word	0x00000020


	//----- nvinfo : EIATTR_FRAME_SIZE
	.align		4
.L_1:
        /*000c*/ 	.byte	0x04, 0x11
        /*000e*/ 	.short	(.L_3 - .L_2)
	.align		4
.L_2:
        /*0010*/ 	.word	index@(_Z12sumReductionPiS_i)
        /*0014*/ 	.word	0x00000000


	//----- nvinfo : EIATTR_MIN_STACK_SIZE
	.align		4
.L_3:
        /*0018*/ 	.byte	0x04, 0x12
        /*001a*/ 	.short	(.L_5 - .L_4)
	.align		4
.L_4:
        /*001c*/ 	.word	index@(_Z12sumReductionPiS_i)
        /*0020*/ 	.word	0x00000000
.L_5:


//--------------------- .nv.compat                --------------------------
	.section	.nv.compat,"",@"SHT_CUDA_COMPAT_INFO"
	.align	4
        /*0000*/ 	.byte	0x02, 0x09, 0x00, 0x00, 0x02, 0x02, 0x01, 0x00, 0x02, 0x05, 0x05, 0x00, 0x03, 0x07, 0x01, 0x01
        /*0010*/ 	.byte	0x02, 0x03, 0x00, 0x00, 0x02, 0x06, 0x01, 0x00, 0x04, 0x0b, 0x08, 0x00, 0x09, 0x00, 0x00, 0x00
        /*0020*/ 	.byte	0x00, 0x00, 0x00, 0x00


//--------------------- .nv.info._Z12sumReductionPiS_i --------------------------
	.section	.nv.info._Z12sumReductionPiS_i,"",@"SHT_CUDA_INFO"
	.sectionflags	@""
	.align	4


	//----- nvinfo : EIATTR_CUDA_API_VERSION
	.align		4
        /*0000*/ 	.byte	0x04, 0x37
        /*0002*/ 	.short	(.L_7 - .L_6)
.L_6:
        /*0004*/ 	.word	0x00000082


	//----- nvinfo : EIATTR_KPARAM_INFO
	.align		4
.L_7:
        /*0008*/ 	.byte	0x04, 0x17
        /*000a*/ 	.short	(.L_9 - .L_8)
.L_8:
        /*000c*/ 	.word	0x00000000
        /*0010*/ 	.short	0x0002
        /*0012*/ 	.short	0x0010
        /*0014*/ 	.byte	0x00, 0xf0, 0x11, 0x00


	//----- nvinfo : EIATTR_KPARAM_INFO
	.align		4
.L_9:
        /*0018*/ 	.byte	0x04, 0x17
        /*001a*/ 	.short	(.L_11 - .L_10)
.L_10:
        /*001c*/ 	.word	0x00000000
        /*0020*/ 	.short	0x0001
        /*0022*/ 	.short	0x0008
        /*0024*/ 	.byte	0x00, 0xf5, 0x21, 0x00


	//----- nvinfo : EIATTR_KPARAM_INFO
	.align		4
.L_11:
        /*0028*/ 	.byte	0x04, 0x17
        /*002a*/ 	.short	(.L_13 - .L_12)
.L_12:
        /*002c*/ 	.word	0x00000000
        /*0030*/ 	.short	0x0000
        /*0032*/ 	.short	0x0000
        /*0034*/ 	.byte	0x00, 0xf5, 0x21, 0x00


	//----- nvinfo : EIATTR_SPARSE_MMA_MASK
	.align		4
.L_13:
        /*0038*/ 	.byte	0x03, 0x50
        /*003a*/ 	.short	0x0000


	//----- nvinfo : EIATTR_MAXREG_COUNT
	.align		4
        /*003c*/ 	.byte	0x03, 0x1b
        /*003e*/ 	.short	0x00ff


	//----- nvinfo : EIATTR_NUM_BARRIERS
	.align		4
        /*0040*/ 	.byte	0x02, 0x4c
        /*0042*/ 	.byte	0x01
	.zero		1


	//----- nvinfo : EIATTR_MERCURY_ISA_VERSION
	.align		4
        /*0044*/ 	.byte	0x03, 0x5f
        /*0046*/ 	.short	0x0101


	//----- nvinfo : EIATTR_COOP_GROUP_MASK_REGIDS
	.align		4
        /*0048*/ 	.byte	0x04, 0x29
        /*004a*/ 	.short	(.L_15 - .L_14)


	//   ....[0]....
.L_14:
        /*004c*/ 	.word	0xffffffff


	//   ....[1]....
        /*0050*/ 	.word	0xffffffff


	//   ....[2]....
        /*0054*/ 	.word	0xffffffff


	//   ....[3]....
        /*0058*/ 	.word	0xffffffff


	//   ....[4]....
        /*005c*/ 	.word	0xffffffff


	//----- nvinfo : EIATTR_COOP_GROUP_INSTR_OFFSETS
	.align		4
.L_15:
        /*0060*/ 	.byte	0x04, 0x28
        /*0062*/ 	.short	(.L_17 - .L_16)


	//   ....[0]....
.L_16:
        /*0064*/ 	.word	0x00000b00


	//   ....[1]....
        /*0068*/ 	.word	0x00000b20


	//   ....[2]....
        /*006c*/ 	.word	0x00000b60


	//   ....[3]....
        /*0070*/ 	.word	0x00000ba0


	//   ....[4]....
        /*0074*/ 	.word	0x00000be0


	//----- nvinfo : EIATTR_VRC_CTA_INIT_COUNT
	.align		4
.L_17:
        /*0078*/ 	.byte	0x02, 0x4a
	.zero		1
	.zero		1


	//----- nvinfo : EIATTR_EXIT_INSTR_OFFSETS
	.align		4
        /*007c*/ 	.byte	0x04, 0x1c
        /*007e*/ 	.short	(.L_19 - .L_18)


	//   ....[0]....
.L_18:
        /*0080*/ 	.word	0x00000090


	//   ....[1]....
        /*0084*/ 	.word	0x00000c20


	//   ....[2]....
        /*0088*/ 	.word	0x00000df0


	//   ....[3]....
        /*008c*/ 	.word	0x00000e40


	//----- nvinfo : EIATTR_CRS_STACK_SIZE
	.align		4
.L_19:
        /*0090*/ 	.byte	0x04, 0x1e
        /*0092*/ 	.short	(.L_21 - .L_20)
.L_20:
        /*0094*/ 	.word	0x00000000


	//----- nvinfo : EIATTR_CBANK_PARAM_SIZE
	.align		4
.L_21:
        /*0098*/ 	.byte	0x03, 0x19
        /*009a*/ 	.short	0x0014


	//----- nvinfo : EIATTR_PARAM_CBANK
	.align		4
        /*009c*/ 	.byte	0x04, 0x0a
        /*009e*/ 	.short	(.L_23 - .L_22)
	.align		4
.L_22:
        /*00a0*/ 	.word	index@(.nv.constant0._Z12sumReductionPiS_i)
        /*00a4*/ 	.short	0x0380
        /*00a6*/ 	.short	0x0014


	//----- nvinfo : EIATTR_SW_WAR
	.align		4
.L_23:
        /*00a8*/ 	.byte	0x04, 0x36
        /*00aa*/ 	.short	(.L_25 - .L_24)
.L_24:
        /*00ac*/ 	.word	0x00000008
.L_25:


//--------------------- .nv.callgraph             --------------------------
	.section	.nv.callgraph,"",@"SHT_CUDA_CALLGRAPH"
	.align	4
	.sectionentsize	8
	.align		4
        /*0000*/ 	.word	0x00000000
	.align		4
        /*0004*/ 	.word	0xffffffff
	.align		4
        /*0008*/ 	.word	0x00000000
	.align		4
        /*000c*/ 	.word	0xfffffffe
	.align		4
        /*0010*/ 	.word	0x00000000
	.align		4
        /*0014*/ 	.word	0xfffffffd
	.align		4
        /*0018*/ 	.word	0x00000000
	.align		4
        /*001c*/ 	.word	0xfffffffc


//--------------------- .text._Z12sumReductionPiS_i --------------------------
	.section	.text._Z12sumReductionPiS_i,"ax",@progbits
	.align	128
        .global         _Z12sumReductionPiS_i
        .type           _Z12sumReductionPiS_i,@function
        .size           _Z12sumReductionPiS_i,(.L_x_13 - _Z12sumReductionPiS_i)
        .other          _Z12sumReductionPiS_i,@"STO_CUDA_ENTRY STV_DEFAULT"
_Z12sumReductionPiS_i:
.text._Z12sumReductionPiS_i:
[----:B------:R-:W-:Y:S01]  /*0000*/  LDC R1, c[0x0][0x37c] ;  /* 0x0000df00ff017b82 */ /* 0x000fe20000000800 */
[----:B------:R-:W0:Y:S01]  /*0010*/  S2R R0, SR_CTAID.X ;  /* 0x0000000000007919 */ /* 0x000e220000002500 */
[----:B------:R-:W1:Y:S06]  /*0020*/  LDCU UR4, c[0x0][0x360] ;  /* 0x00006c00ff0477ac */ /* 0x000e6c0008000800 */
[----:B------:R-:W1:Y:S01]  /*0030*/  LDC R2, c[0x0][0x370] ;  /* 0x0000dc00ff027b82 */ /* 0x000e620000000800 */
[----:B------:R-:W0:Y:S01]  /*0040*/  S2R R3, SR_TID.X ;  /* 0x0000000000037919 */ /* 0x000e220000002100 */
[----:B------:R-:W2:Y:S01]  /*0050*/  LDCU UR5, c[0x0][0x390] ;  /* 0x00007200ff0577ac */ /* 0x000ea20008000800 */
[----:B-1----:R-:W-:-:S02]  /*0060*/  IMAD R2, R2, UR4, RZ ;  /* 0x0000000402027c24 */ /* 0x002fc4000f8e02ff */
[----:B0-----:R-:W-:-:S05]  /*0070*/  IMAD R5, R0, UR4, R3 ;  /* 0x0000000400057c24 */ /* 0x001fca000f8e0203 */
[----:B--2---:R-:W-:-:S13]  /*0080*/  ISETP.GE.AND P0, PT, R5, UR5, PT ;  /* 0x0000000505007c0c */ /* 0x004fda000bf06270 */
[----:B------:R-:W-:Y:S05]  /*0090*/  @P0 EXIT ;  /* 0x000000000000094d */ /* 0x000fea0003800000 */
[----:B------:R-:W0:Y:S01]  /*00a0*/  I2F.U32.RP R10, R2 ;  /* 0x00000002000a7306 */ /* 0x000e220000209000 */
[C---:B------:R-:W-:Y:S01]  /*00b0*/  IADD3 R4, PT, PT, R2.reuse, R5, RZ ;  /* 0x0000000502047210 */ /* 0x040fe20007ffe0ff */
[----:B------:R-:W-:Y:S01]  /*00c0*/  IMAD.MOV R11, RZ, RZ, -R2 ;  /* 0x000000ffff0b7224 */ /* 0x000fe200078e0a02 */
[----:B------:R-:W-:Y:S01]  /*00d0*/  ISETP.NE.U32.AND P2, PT, R2, RZ, PT ;  /* 0x000000ff0200720c */ /* 0x000fe20003f45070 */
[----:B------:R-:W1:Y:S01]  /*00e0*/  LDCU.64 UR6, c[0x0][0x358] ;  /* 0x00006b00ff0677ac */ /* 0x000e620008000a00 */
[C---:B------:R-:W-:Y:S01]  /*00f0*/  ISETP.GE.AND P0, PT, R4.reuse, UR5, PT ;  /* 0x0000000504007c0c */ /* 0x040fe2000bf06270 */
[----:B------:R-:W-:Y:S01]  /*0100*/  BSSY.RECONVERGENT B1, `(.L_x_0) ;  /* 0x0000087000017945 */ /* 0x000fe20003800200 */
[----:B------:R-:W-:Y:S02]  /*0110*/  VIMNMX R9, PT, PT, R4, UR5, !PT ;  /* 0x0000000504097c48 */ /* 0x000fe4000ffe0100 */
[----:B------:R-:W-:-:S04]  /*0120*/  SEL R8, RZ, 0x1, P0 ;  /* 0x00000001ff087807 */ /* 0x000fc80000000000 */
[----:B------:R-:W-:Y:S01]  /*0130*/  IADD3 R9, PT, PT, R9, -R4, -R8 ;  /* 0x8000000409097210 */ /* 0x000fe20007ffe808 */
[----:B0-----:R-:W0:Y:S02]  /*0140*/  MUFU.RCP R10, R10 ;  /* 0x0000000a000a7308 */ /* 0x001e240000001000 */
[----:B0-----:R-:W-:-:S06]  /*0150*/  VIADD R6, R10, 0xffffffe ;  /* 0x0ffffffe0a067836 */ /* 0x001fcc0000000000 */
[----:B------:R0:W2:Y:S02]  /*0160*/  F2I.FTZ.U32.TRUNC.NTZ R7, R6 ;  /* 0x0000000600077305 */ /* 0x0000a4000021f000 */
[----:B0-----:R-:W-:Y:S02]  /*0170*/  IMAD.MOV.U32 R6, RZ, RZ, RZ ;  /* 0x000000ffff067224 */ /* 0x001fe400078e00ff */
[----:B--2---:R-:W-:-:S04]  /*0180*/  IMAD R11, R11, R7, RZ ;  /* 0x000000070b0b7224 */ /* 0x004fc800078e02ff */
[----:B------:R-:W-:-:S06]  /*0190*/  IMAD.HI.U32 R10, R7, R11, R6 ;  /* 0x0000000b070a7227 */ /* 0x000fcc00078e0006 */
[----:B------:R-:W-:-:S04]  /*01a0*/  IMAD.HI.U32 R7, R10, R9, RZ ;  /* 0x000000090a077227 */ /* 0x000fc800078e00ff */
[----:B------:R-:W-:-:S04]  /*01b0*/  IMAD.MOV R4, RZ, RZ, -R7 ;  /* 0x000000ffff047224 */ /* 0x000fc800078e0a07 */
[----:B------:R-:W-:-:S05]  /*01c0*/  IMAD R9, R2, R4, R9 ;  /* 0x0000000402097224 */ /* 0x000fca00078e0209 */
[----:B------:R-:W-:-:S13]  /*01d0*/  ISETP.GE.U32.AND P0, PT, R9, R2, PT ;  /* 0x000000020900720c */ /* 0x000fda0003f06070 */
[----:B------:R-:W-:Y:S01]  /*01e0*/  @P0 IADD3 R9, PT, PT, -R2, R9, RZ ;  /* 0x0000000902090210 */ /* 0x000fe20007ffe1ff */
[----:B------:R-:W-:-:S03]  /*01f0*/  @P0 VIADD R7, R7, 0x1 ;  /* 0x0000000107070836 */ /* 0x000fc60000000000 */
[----:B------:R-:W-:-:S13]  /*0200*/  ISETP.GE.U32.AND P1, PT, R9, R2, PT ;  /* 0x000000020900720c */ /* 0x000fda0003f26070 */
[----:B------:R-:W-:Y:S01]  /*0210*/  @P1 VIADD R7, R7, 0x1 ;  /* 0x0000000107071836 */ /* 0x000fe20000000000 */
[----:B------:R-:W-:-:S04]  /*0220*/  @!P2 LOP3.LUT R7, RZ, R2, RZ, 0x33, !PT ;  /* 0x00000002ff07a212 */ /* 0x000fc800078e33ff */
[----:B------:R-:W-:-:S04]  /*0230*/  IADD3 R7, PT, PT, R8, R7, RZ ;  /* 0x0000000708077210 */ /* 0x000fc80007ffe0ff */
[C---:B------:R-:W-:Y:S01]  /*0240*/  ISETP.GE.U32.AND P0, PT, R7.reuse, 0x3, PT ;  /* 0x000000030700780c */ /* 0x040fe20003f06070 */
[----:B------:R-:W-:Y:S02]  /*0250*/  VIADD R4, R7, 0x1 ;  /* 0x0000000107047836 */ /* 0x000fe40000000000 */
[----:B------:R-:W-:-:S03]  /*0260*/  IMAD.MOV.U32 R7, RZ, RZ, RZ ;  /* 0x000000ffff077224 */ /* 0x000fc600078e00ff */
[----:B------:R-:W-:-:S07]  /*0270*/  LOP3.LUT R6, R4, 0x3, RZ, 0xc0, !PT ;  /* 0x0000000304067812 */ /* 0x000fce00078ec0ff */
[----:B-1----:R-:W-:Y:S05]  /*0280*/  @!P0 BRA `(.L_x_1) ;  /* 0x0000000400b88947 */ /* 0x002fea0003800000 */
[----:B------:R-:W-:Y:S01]  /*0290*/  LOP3.LUT R4, R4, 0xfffffffc, RZ, 0xc0, !PT ;  /* 0xfffffffc04047812 */ /* 0x000fe200078ec0ff */
[----:B------:R-:W-:Y:S01]  /*02a0*/  BSSY.RELIABLE B0, `(.L_x_2) ;  /* 0x000005d000007945 */ /* 0x000fe20003800100 */
[----:B------:R-:W-:Y:S02]  /*02b0*/  IMAD.MOV.U32 R7, RZ, RZ, RZ ;  /* 0x000000ffff077224 */ /* 0x000fe400078e00ff */
[----:B------:R-:W-:-:S04]  /*02c0*/  IADD3 R4, PT, PT, -R4, RZ, RZ ;  /* 0x000000ff04047210 */ /* 0x000fc80007ffe1ff */
[----:B------:R-:W-:-:S13]  /*02d0*/  ISETP.GE.AND P0, PT, R4, RZ, PT ;  /* 0x000000ff0400720c */ /* 0x000fda0003f06270 */
[----:B------:R-:W-:Y:S05]  /*02e0*/  @P0 BRA `(.L_x_3) ;  /* 0x0000000400600947 */ /* 0x000fea0003800000 */
[----:B------:R-:W-:Y:S01]  /*02f0*/  IMAD.MOV R8, RZ, RZ, -R4 ;  /* 0x000000ffff087224 */ /* 0x000fe200078e0a04 */
[----:B------:R-:W-:Y:S01]  /*0300*/  BSSY.RECONVERGENT B2, `(.L_x_4) ;  /* 0x0000035000027945 */ /* 0x000fe20003800200 */
[----:B------:R-:W-:-:S03]  /*0310*/  PLOP3.LUT P0, PT, PT, PT, PT, 0x80, 0x8 ;  /* 0x000000000008781c */ /* 0x000fc60003f0f070 */
[----:B------:R-:W-:-:S13]  /*0320*/  ISETP.GT.AND P1, PT, R8, 0xc, PT ;  /* 0x0000000c0800780c */ /* 0x000fda0003f24270 */
[----:B------:R-:W-:Y:S05]  /*0330*/  @!P1 BRA `(.L_x_5) ;  /* 0x0000000000c49947 */ /* 0x000fea0003800000 */
[----:B------:R-:W-:-:S13]  /*0340*/  PLOP3.LUT P0, PT, PT, PT, PT, 0x8, 0x80 ;  /* 0x000000000080781c */ /* 0x000fda0003f0e170 */
.L_x_6:
[----:B------:R-:W0:Y:S01]  /*0350*/  LDC.64 R14, c[0x0][0x380] ;  /* 0x0000e000ff0e7b82 */ /* 0x000e220000000a00 */
[----:B------:R-:W-:Y:S01]  /*0360*/  LEA R13, R2, R5, 0x2 ;  /* 0x00000005020d7211 */ /* 0x000fe200078e10ff */
[----:B0-----:R-:W-:-:S04]  /*0370*/  IMAD.WIDE R8, R5, 0x4, R14 ;  /* 0x0000000405087825 */ /* 0x001fc800078e020e */
[----:B------:R-:W-:-:S04]  /*0380*/  IMAD.WIDE R10, R13, 0x4, R14 ;  /* 0x000000040d0a7825 */ /* 0x000fc800078e020e */
[C---:B------:R-:W-:Y:S01]  /*0390*/  IMAD.WIDE R28, R2.reuse, 0x4, R8 ;  /* 0x00000004021c7825 */ /* 0x040fe200078e0208 */
[----:B------:R0:W2:Y:S03]  /*03a0*/  LDG.E R21, desc[UR6][R10.64] ;  /* 0x000000060a157981 */ /* 0x0000a6000c1e1900 */
[C---:B------:R-:W-:Y:S01]  /*03b0*/  IMAD R5, R2.reuse, 0x4, R13 ;  /* 0x0000000402057824 */ /* 0x040fe200078e020d */
[----:B------:R-:W3:Y:S01]  /*03c0*/  LDG.E R8, desc[UR6][R8.64] ;  /* 0x0000000608087981 */ /* 0x000ee2000c1e1900 */
[----:B------:R-:W-:-:S03]  /*03d0*/  IMAD.WIDE R18, R2, 0x4, R28 ;  /* 0x0000000402127825 */ /* 0x000fc600078e021c */
[----:B------:R-:W3:Y:S01]  /*03e0*/  LDG.E R28, desc[UR6][R28.64] ;  /* 0x000000061c1c7981 */ /* 0x000ee2000c1e1900 */
[----:B------:R-:W-:-:S03]  /*03f0*/  IMAD.WIDE R24, R2, 0x4, R10 ;  /* 0x0000000402187825 */ /* 0x000fc600078e020a */
[----:B------:R-:W4:Y:S01]  /*0400*/  LDG.E R27, desc[UR6][R18.64] ;  /* 0x00000006121b7981 */ /* 0x000f22000c1e1900 */
[----:B------:R-:W-:-:S03]  /*0410*/  IMAD.WIDE R22, R5, 0x4, R14 ;  /* 0x0000000405167825 */ /* 0x000fc600078e020e */
[----:B------:R-:W2:Y:S01]  /*0420*/  LDG.E R20, desc[UR6][R24.64] ;  /* 0x0000000618147981 */ /* 0x000ea2000c1e1900 */
[----:B------:R-:W-:-:S03]  /*0430*/  IMAD.WIDE R16, R2, 0x4, R18 ;  /* 0x0000000402107825 */ /* 0x000fc600078e0212 */
[----:B------:R-:W5:Y:S01]  /*0440*/  LDG.E R9, desc[UR6][R22.64] ;  /* 0x0000000616097981 */ /* 0x000f62000c1e1900 */
[C---:B------:R-:W-:Y:S02]  /*0450*/  IMAD R5, R2.reuse, 0x4, R5 ;  /* 0x0000000402057824 */ /* 0x040fe400078e0205 */
[C---:B0-----:R-:W-:Y:S01]  /*0460*/  IMAD.WIDE R10, R2.reuse, 0x4, R24 ;  /* 0x00000004020a7825 */ /* 0x041fe200078e0218 */
[----:B------:R0:W4:Y:S03]  /*0470*/  LDG.E R26, desc[UR6][R16.64] ;  /* 0x00000006101a7981 */ /* 0x000126000c1e1900 */
[----:B------:R-:W-:Y:S01]  /*0480*/  IMAD.WIDE R12, R2, 0x4, R22 ;  /* 0x00000004020c7825 */ /* 0x000fe200078e0216 */
[----:B------:R1:W5:Y:S03]  /*0490*/  LDG.E R29, desc[UR6][R10.64] ;  /* 0x000000060a1d7981 */ /* 0x000366000c1e1900 */
[----:B------:R-:W-:-:S04]  /*04a0*/  IMAD.WIDE R14, R5, 0x4, R14 ;  /* 0x00000004050e7825 */ /* 0x000fc800078e020e */
[----:B0-----:R-:W-:-:S04]  /*04b0*/  IMAD.WIDE R16, R2, 0x4, R10 ;  /* 0x0000000402107825 */ /* 0x001fc800078e020a */
[C---:B------:R-:W-:Y:S02]  /*04c0*/  IMAD.WIDE R18, R2.reuse, 0x4, R12 ;  /* 0x0000000402127825 */ /* 0x040fe400078e020c */
[----:B------:R-:W5:Y:S02]  /*04d0*/  LDG.E R16, desc[UR6][R16.64] ;  /* 0x0000000610107981 */ /* 0x000f64000c1e1900 */
[C---:B------:R-:W-:Y:S02]  /*04e0*/  IMAD.WIDE R22, R2.reuse, 0x4, R14 ;  /* 0x0000000402167825 */ /* 0x040fe400078e020e */
[----:B------:R-:W5:Y:S02]  /*04f0*/  LDG.E R12, desc[UR6][R12.64] ;  /* 0x000000060c0c7981 */ /* 0x000f64000c1e1900 */
[C---:B------:R-:W-:Y:S02]  /*0500*/  IMAD.WIDE R24, R2.reuse, 0x4, R18 ;  /* 0x0000000402187825 */ /* 0x040fe400078e0212 */
[----:B------:R-:W5:Y:S02]  /*0510*/  LDG.E R18, desc[UR6][R18.64] ;  /* 0x0000000612127981 */ /* 0x000f64000c1e1900 */
[----:B-1----:R-:W-:-:S02]  /*0520*/  IMAD.WIDE R10, R2, 0x4, R22 ;  /* 0x00000004020a7825 */ /* 0x002fc400078e0216 */
[----:B------:R-:W5:Y:S04]  /*0530*/  LDG.E R25, desc[UR6][R24.64] ;  /* 0x0000000618197981 */ /* 0x000f68000c1e1900 */
[----:B------:R0:W5:Y:S04]  /*0540*/  LDG.E R13, desc[UR6][R14.64] ;  /* 0x000000060e0d7981 */ /* 0x000168000c1e1900 */
[----:B------:R-:W5:Y:S01]  /*0550*/  LDG.E R22, desc[UR6][R22.64] ;  /* 0x0000000616167981 */ /* 0x000f62000c1e1900 */
[----:B0-----:R-:W-:-:S03]  /*0560*/  IMAD.WIDE R14, R2, 0x4, R10 ;  /* 0x00000004020e7825 */ /* 0x001fc600078e020a */
[----:B------:R-:W5:Y:S04]  /*0570*/  LDG.E R10, desc[UR6][R10.64] ;  /* 0x000000060a0a7981 */ /* 0x000f68000c1e1900 */
[----:B------:R-:W5:Y:S01]  /*0580*/  LDG.E R15, desc[UR6][R14.64] ;  /* 0x000000060e0f7981 */ /* 0x000f62000c1e1900 */
[----:B------:R-:W-:-:S04]  /*0590*/  IADD3 R4, PT, PT, R4, 0x10, RZ ;  /* 0x0000001004047810 */ /* 0x000fc80007ffe0ff */
[----:B------:R-:W-:Y:S01]  /*05a0*/  ISETP.GE.AND P1, PT, R4, -0xc, PT ;  /* 0xfffffff40400780c */ /* 0x000fe20003f26270 */
[----:B------:R-:W-:Y:S01]  /*05b0*/  IMAD R5, R2, 0x4, R5 ;  /* 0x0000000402057824 */ /* 0x000fe200078e0205 */
[----:B---3--:R-:W-:-:S04]  /*05c0*/  IADD3 R8, PT, PT, R28, R8, R7 ;  /* 0x000000081c087210 */ /* 0x008fc80007ffe007 */
[----:B----4-:R-:W-:-:S04]  /*05d0*/  IADD3 R8, PT, PT, R26, R27, R8 ;  /* 0x0000001b1a087210 */ /* 0x010fc80007ffe008 */
[----:B--2---:R-:W-:-:S04]  /*05e0*/  IADD3 R8, PT, PT, R20, R21, R8 ;  /* 0x0000001514087210 */ /* 0x004fc80007ffe008 */
[----:B-----5:R-:W-:-:S04]  /*05f0*/  IADD3 R8, PT, PT, R16, R29, R8 ;  /* 0x0000001d10087210 */ /* 0x020fc80007ffe008 */
[----:B------:R-:W-:-:S04]  /*0600*/  IADD3 R8, PT, PT, R12, R9, R8 ;  /* 0x000000090c087210 */ /* 0x000fc80007ffe008 */
[----:B------:R-:W-:-:S04]  /*0610*/  IADD3 R8, PT, PT, R25, R18, R8 ;  /* 0x0000001219087210 */ /* 0x000fc80007ffe008 */
[----:B------:R-:W-:-:S04]  /*0620*/  IADD3 R8, PT, PT, R22, R13, R8 ;  /* 0x0000000d16087210 */ /* 0x000fc80007ffe008 */
[----:B------:R-:W-:Y:S01]  /*0630*/  IADD3 R7, PT, PT, R15, R10, R8 ;  /* 0x0000000a0f077210 */ /* 0x000fe20007ffe008 */
[----:B------:R-:W-:Y:S06]  /*0640*/  @!P1 BRA `(.L_x_6) ;  /* 0xfffffffc00409947 */ /* 0x000fec000383ffff */
.L_x_5:
[----:B------:R-:W-:Y:S05]  /*0650*/  BSYNC.RECONVERGENT B2 ;  /* 0x0000000000027941 */ /* 0x000fea0003800200 */
.L_x_4:
[----:B------:R-:W-:Y:S01]  /*0660*/  IMAD.MOV R8, RZ, RZ, -R4 ;  /* 0x000000ffff087224 */ /* 0x000fe200078e0a04 */
[----:B------:R-:W-:Y:S04]  /*0670*/  BSSY.RECONVERGENT B2, `(.L_x_7) ;  /* 0x000001c000027945 */ /* 0x000fe80003800200 */
[----:B------:R-:W-:-:S13]  /*0680*/  ISETP.GT.AND P1, PT, R8, 0x4, PT ;  /* 0x000000040800780c */ /* 0x000fda0003f24270 */
[----:B------:R-:W-:Y:S05]  /*0690*/  @!P1 BRA `(.L_x_8) ;  /* 0x0000000000649947 */ /* 0x000fea0003800000 */
[----:B------:R-:W0:Y:S02]  /*06a0*/  LDC.64 R12, c[0x0][0x380] ;  /* 0x0000e000ff0c7b82 */ /* 0x000e240000000a00 */
[----:B0-----:R-:W-:Y:S01]  /*06b0*/  IMAD.WIDE R22, R5, 0x4, R12 ;  /* 0x0000000405167825 */ /* 0x001fe200078e020c */
[----:B------:R-:W-:-:S03]  /*06c0*/  LEA R5, R2, R5, 0x2 ;  /* 0x0000000502057211 */ /* 0x000fc600078e10ff */
[----:B------:R-:W-:Y:S02]  /*06d0*/  IMAD.WIDE R14, R2, 0x4, R22 ;  /* 0x00000004020e7825 */ /* 0x000fe400078e0216 */
[----:B------:R-:W2:Y:S02]  /*06e0*/  LDG.E R22, desc[UR6][R22.64] ;  /* 0x0000000616167981 */ /* 0x000ea4000c1e1900 */
[----:B------:R-:W-:-:S04]  /*06f0*/  IMAD.WIDE R12, R5, 0x4, R12 ;  /* 0x00000004050c7825 */ /* 0x000fc800078e020c */
[C---:B------:R-:W-:Y:S02]  /*0700*/  IMAD.WIDE R10, R2.reuse, 0x4, R14 ;  /* 0x00000004020a7825 */ /* 0x040fe400078e020e */
[----:B------:R-:W2:Y:S02]  /*0710*/  LDG.E R14, desc[UR6][R14.64] ;  /* 0x000000060e0e7981 */ /* 0x000ea4000c1e1900 */
[C---:B------:R-:W-:Y:S02]  /*0720*/  IMAD.WIDE R8, R2.reuse, 0x4, R12 ;  /* 0x0000000402087825 */ /* 0x040fe400078e020c */
[----:B------:R-:W3:Y:S02]  /*0730*/  LDG.E R13, desc[UR6][R12.64] ;  /* 0x000000060c0d7981 */ /* 0x000ee4000c1e1900 */
[C---:B------:R-:W-:Y:S02]  /*0740*/  IMAD.WIDE R16, R2.reuse, 0x4, R10 ;  /* 0x0000000402107825 */ /* 0x040fe400078e020a */
[----:B------:R-:W4:Y:S02]  /*0750*/  LDG.E R11, desc[UR6][R10.64] ;  /* 0x000000060a0b7981 */ /* 0x000f24000c1e1900 */
[----:B------:R-:W-:-:S02]  /*0760*/  IMAD.WIDE R18, R2, 0x4, R8 ;  /* 0x0000000402127825 */ /* 0x000fc400078e0208 */
[----:B------:R-:W4:Y:S02]  /*0770*/  LDG.E R16, desc[UR6][R16.64] ;  /* 0x0000000610107981 */ /* 0x000f24000c1e1900 */
[----:B------:R-:W-:Y:S02]  /*0780*/  IMAD.WIDE R20, R2, 0x4, R18 ;  /* 0x0000000402147825 */ /* 0x000fe400078e0212 */
[----:B------:R-:W3:Y:S04]  /*0790*/  LDG.E R8, desc[UR6][R8.64] ;  /* 0x0000000608087981 */ /* 0x000ee8000c1e1900 */
[----:B------:R-:W5:Y:S04]  /*07a0*/  LDG.E R19, desc[UR6][R18.64] ;  /* 0x0000000612137981 */ /* 0x000f68000c1e1900 */
[----:B------:R-:W5:Y:S01]  /*07b0*/  LDG.E R20, desc[UR6][R20.64] ;  /* 0x0000000614147981 */ /* 0x000f62000c1e1900 */
[----:B------:R-:W-:Y:S01]  /*07c0*/  PLOP3.LUT P0, PT, PT, PT, PT, 0x8, 0x80 ;  /* 0x000000000080781c */ /* 0x000fe20003f0e170 */
[----:B------:R-:W-:-:S02]  /*07d0*/  VIADD R4, R4, 0x8 ;  /* 0x0000000804047836 */ /* 0x000fc40000000000 */
[----:B------:R-:W-:Y:S01]  /*07e0*/  IMAD R5, R2, 0x4, R5 ;  /* 0x0000000402057824 */ /* 0x000fe200078e0205 */
[----:B--2---:R-:W-:-:S04]  /*07f0*/  IADD3 R22, PT, PT, R14, R22, R7 ;  /* 0x000000160e167210 */ /* 0x004fc80007ffe007 */
[----:B----4-:R-:W-:-:S04]  /*0800*/  IADD3 R22, PT, PT, R16, R11, R22 ;  /* 0x0000000b10167210 */ /* 0x010fc80007ffe016 */
[----:B---3--:R-:W-:-:S04]  /*0810*/  IADD3 R22, PT, PT, R8, R13, R22 ;  /* 0x0000000d08167210 */ /* 0x008fc80007ffe016 */
[----:B-----5:R-:W-:-:S07]  /*0820*/  IADD3 R7, PT, PT, R20, R19, R22 ;  /* 0x0000001314077210 */ /* 0x020fce0007ffe016 */
.L_x_8:
[----:B------:R-:W-:Y:S05]  /*0830*/  BSYNC.RECONVERGENT B2 ;  /* 0x0000000000027941 */ /* 0x000fea0003800200 */
.L_x_7:
[----:B------:R-:W-:-:S13]  /*0840*/  ISETP.NE.OR P0, PT, R4, RZ, P0 ;  /* 0x000000ff0400720c */ /* 0x000fda0000705670 */
[----:B------:R-:W-:Y:S05]  /*0850*/  @!P0 BREAK.RELIABLE B0 ;  /* 0x0000000000008942 */ /* 0x000fea0003800100 */
[----:B------:R-:W-:Y:S05]  /*0860*/  @!P0 BRA `(.L_x_1) ;  /* 0x0000000000408947 */ /* 0x000fea0003800000 */
.L_x_3:
[----:B------:R-:W-:Y:S05]  /*0870*/  BSYNC.RELIABLE B0 ;  /* 0x0000000000007941 */ /* 0x000fea0003800100 */
.L_x_2:
[----:B------:R-:W0:Y:S02]  /*0880*/  LDC.64 R8, c[0x0][0x380] ;  /* 0x0000e000ff087b82 */ /* 0x000e240000000a00 */
[----:B0-----:R-:W-:-:S04]  /*0890*/  IMAD.WIDE R8, R5, 0x4, R8 ;  /* 0x0000000405087825 */ /* 0x001fc800078e0208 */
[C---:B------:R-:W-:Y:S02]  /*08a0*/  IMAD.WIDE R10, R2.reuse, 0x4, R8 ;  /* 0x00000004020a7825 */ /* 0x040fe400078e0208 */
[----:B------:R-:W2:Y:S02]  /*08b0*/  LDG.E R8, desc[UR6][R8.64] ;  /* 0x0000000608087981 */ /* 0x000ea4000c1e1900 */
[C---:B------:R-:W-:Y:S02]  /*08c0*/  IMAD.WIDE R12, R2.reuse, 0x4, R10 ;  /* 0x00000004020c7825 */ /* 0x040fe400078e020a */
[----:B------:R-:W2:Y:S02]  /*08d0*/  LDG.E R10, desc[UR6][R10.64] ;  /* 0x000000060a0a7981 */ /* 0x000ea4000c1e1900 */
[----:B------:R-:W-:Y:S02]  /*08e0*/  IMAD.WIDE R14, R2, 0x4, R12 ;  /* 0x00000004020e7825 */ /* 0x000fe400078e020c */
[----:B------:R-:W3:Y:S04]  /*08f0*/  LDG.E R12, desc[UR6][R12.64] ;  /* 0x000000060c0c7981 */ /* 0x000ee8000c1e1900 */
[----:B------:R-:W3:Y:S01]  /*0900*/  LDG.E R14, desc[UR6][R14.64] ;  /* 0x000000060e0e7981 */ /* 0x000ee2000c1e1900 */
[----:B------:R-:W-:-:S04]  /*0910*/  IADD3 R4, PT, PT, R4, 0x4, RZ ;  /* 0x0000000404047810 */ /* 0x000fc80007ffe0ff */
[----:B------:R-:W-:Y:S01]  /*0920*/  ISETP.NE.AND P0, PT, R4, RZ, PT ;  /* 0x000000ff0400720c */ /* 0x000fe20003f05270 */
[----:B------:R-:W-:Y:S01]  /*0930*/  IMAD R5, R2, 0x4, R5 ;  /* 0x0000000402057824 */ /* 0x000fe200078e0205 */
[----:B--2---:R-:W-:-:S04]  /*0940*/  IADD3 R7, PT, PT, R10, R8, R7 ;  /* 0x000000080a077210 */ /* 0x004fc80007ffe007 */
[----:B---3--:R-:W-:-:S07]  /*0950*/  IADD3 R7, PT, PT, R14, R12, R7 ;  /* 0x0000000c0e077210 */ /* 0x008fce0007ffe007 */
[----:B------:R-:W-:Y:S05]  /*0960*/  @P0 BRA `(.L_x_2) ;  /* 0xfffffffc00c40947 */ /* 0x000fea000383ffff */
.L_x_1:
[----:B------:R-:W-:Y:S05]  /*0970*/  BSYNC.RECONVERGENT B1 ;  /* 0x0000000000017941 */ /* 0x000fea0003800200 */
.L_x_0:
[----:B------:R-:W-:Y:S05]  /*0980*/  WARPSYNC.ALL ;  /* 0x0000000000007948 */ /* 0x000fea0003800000 */
[----:B------:R-:W-:Y:S01]  /*0990*/  ISETP.NE.AND P0, PT, R6, RZ, PT ;  /* 0x000000ff0600720c */ /* 0x000fe20003f05270 */
[----:B------:R-:W-:-:S12]  /*09a0*/  BSSY.RECONVERGENT B0, `(.L_x_9) ;  /* 0x000000b000007945 */ /* 0x000fd80003800200 */
[----:B------:R-:W-:Y:S05]  /*09b0*/  @!P0 BRA `(.L_x_10) ;  /* 0x0000000000248947 */ /* 0x000fea0003800000 */
[----:B------:R-:W0:Y:S01]  /*09c0*/  LDC.64 R8, c[0x0][0x380] ;  /* 0x0000e000ff087b82 */ /* 0x000e220000000a00 */
[----:B------:R-:W-:-:S07]  /*09d0*/  IMAD.MOV R6, RZ, RZ, -R6 ;  /* 0x000000ffff067224 */ /* 0x000fce00078e0a06 */
.L_x_11:
[----:B0-----:R-:W-:-:S06]  /*09e0*/  IMAD.WIDE R10, R5, 0x4, R8 ;  /* 0x00000004050a7825 */ /* 0x001fcc00078e0208 */
[----:B------:R-:W2:Y:S01]  /*09f0*/  LDG.E R10, desc[UR6][R10.64] ;  /* 0x000000060a0a7981 */ /* 0x000ea2000c1e1900 */
[----:B------:R-:W-:Y:S01]  /*0a00*/  IADD3 R6, PT, PT, R6, 0x1, RZ ;  /* 0x0000000106067810 */ /* 0x000fe20007ffe0ff */
[----:B------:R-:W-:-:S03]  /*0a10*/  IMAD.IADD R5, R2, 0x1, R5 ;  /* 0x0000000102057824 */ /* 0x000fc600078e0205 */
[----:B------:R-:W-:Y:S01]  /*0a20*/  ISETP.NE.AND P0, PT, R6, RZ, PT ;  /* 0x000000ff0600720c */ /* 0x000fe20003f05270 */
[----:B--2---:R-:W-:-:S12]  /*0a30*/  IMAD.IADD R7, R10, 0x1, R7 ;  /* 0x000000010a077824 */ /* 0x004fd800078e0207 */
[----:B------:R-:W-:Y:S05]  /*0a40*/  @P0 BRA `(.L_x_11) ;  /* 0xfffffffc00e40947 */ /* 0x000fea000383ffff */
.L_x_10:
[----:B------:R-:W-:Y:S05]  /*0a50*/  BSYNC.RECONVERGENT B0 ;  /* 0x0000000000007941 */ /* 0x000fea0003800200 */
.L_x_9:
[----:B------:R-:W0:Y:S01]  /*0a60*/  S2UR UR5, SR_CgaCtaId ;  /* 0x00000000000579c3 */ /* 0x000e220000008800 */
[----:B------:R-:W-:Y:S01]  /*0a70*/  UMOV UR4, 0x400 ;  /* 0x0000040000047882 */ /* 0x000fe20000000000 */
[----:B------:R-:W-:-:S04]  /*0a80*/  LOP3.LUT R4, R3, 0x1f, RZ, 0xc0, !PT ;  /* 0x0000001f03047812 */ /* 0x000fc800078ec0ff */
[C---:B------:R-:W-:Y:S02]  /*0a90*/  ISETP.GT.U32.AND P0, PT, R4.reuse, 0xf, PT ;  /* 0x0000000f0400780c */ /* 0x040fe40003f04070 */
[----:B------:R-:W-:Y:S01]  /*0aa0*/  ISETP.GT.U32.AND P1, PT, R4, 0x7, PT ;  /* 0x000000070400780c */ /* 0x000fe20003f24070 */
[----:B0-----:R-:W-:-:S06]  /*0ab0*/  ULEA UR4, UR5, UR4, 0x18 ;  /* 0x0000000405047291 */ /* 0x001fcc000f8ec0ff */
[----:B------:R-:W-:-:S05]  /*0ac0*/  LEA R2, R3, UR4, 0x2 ;  /* 0x0000000403027c11 */ /* 0x000fca000f8e10ff */
[----:B------:R-:W-:Y:S01]  /*0ad0*/  STS [R2], R7 ;  /* 0x0000000702007388 */ /* 0x000fe20000000800 */
[----:B------:R-:W-:Y:S06]  /*0ae0*/  BAR.SYNC.DEFER_BLOCKING 0x0 ;  /* 0x0000000000007b1d */ /* 0x000fec0000010000 */
[----:B------:R-:W0:Y:S04]  /*0af0*/  LDS R9, [R2] ;  /* 0x0000000002097984 */ /* 0x000e280000000800 */
[----:B0-----:R-:W0:Y:S02]  /*0b00*/  SHFL.DOWN PT, R5, R9, 0x10, 0x1f ;  /* 0x0a001f0009057f89 */ /* 0x001e2400000e0000 */
[----:B0-----:R-:W-:-:S05]  /*0b10*/  @!P0 IADD3 R9, PT, PT, R5, R9, RZ ;  /* 0x0000000905098210 */ /* 0x001fca0007ffe0ff */
[----:B------:R-:W0:Y:S04]  /*0b20*/  SHFL.DOWN PT, R6, R9, 0x8, 0x1f ;  /* 0x09001f0009067f89 */ /* 0x000e2800000e0000 */
[----:B------:R0:W-:Y:S01]  /*0b30*/  @!P0 STS [R2], R9 ;  /* 0x0000000902008388 */ /* 0x0001e20000000800 */
[----:B------:R-:W-:Y:S01]  /*0b40*/  ISETP.GT.U32.AND P0, PT, R4, 0x3, PT ;  /* 0x000000030400780c */ /* 0x000fe20003f04070 */
[----:B0-----:R-:W-:-:S05]  /*0b50*/  @!P1 IMAD.IADD R9, R9, 0x1, R6 ;  /* 0x0000000109099824 */ /* 0x001fca00078e0206 */
[----:B------:R-:W0:Y:S04]  /*0b60*/  SHFL.DOWN PT, R6, R9, 0x4, 0x1f ;  /* 0x08801f0009067f89 */ /* 0x000e2800000e0000 */
[----:B------:R0:W-:Y:S01]  /*0b70*/  @!P1 STS [R2], R9 ;  /* 0x0000000902009388 */ /* 0x0001e20000000800 */
[----:B------:R-:W-:Y:S02]  /*0b80*/  ISETP.GT.U32.AND P1, PT, R4, 0x1, PT ;  /* 0x000000010400780c */ /* 0x000fe40003f24070 */
[----:B0-----:R-:W-:-:S05]  /*0b90*/  @!P0 IMAD.IADD R9, R9, 0x1, R6 ;  /* 0x0000000109098824 */ /* 0x001fca00078e0206 */
[----:B------:R-:W0:Y:S04]  /*0ba0*/  SHFL.DOWN PT, R6, R9, 0x2, 0x1f ;  /* 0x08401f0009067f89 */ /* 0x000e2800000e0000 */
[----:B------:R0:W-:Y:S01]  /*0bb0*/  @!P0 STS [R2], R9 ;  /* 0x0000000902008388 */ /* 0x0001e20000000800 */
[----:B------:R-:W-:Y:S02]  /*0bc0*/  ISETP.NE.AND P0, PT, R4, RZ, PT ;  /* 0x000000ff0400720c */ /* 0x000fe40003f05270 */
[----:B0-----:R-:W-:-:S05]  /*0bd0*/  @!P1 IADD3 R9, PT, PT, R9, R6, RZ ;  /* 0x0000000609099210 */ /* 0x001fca0007ffe0ff */
[----:B------:R-:W0:Y:S04]  /*0be0*/  SHFL.DOWN PT, R6, R9, 0x1, 0x1f ;  /* 0x08201f0009067f89 */ /* 0x000e2800000e0000 */
[----:B------:R0:W-:Y:S02]  /*0bf0*/  @!P1 STS [R2], R9 ;  /* 0x0000000902009388 */ /* 0x0001e40000000800 */
[----:B0-----:R-:W-:-:S05]  /*0c00*/  @!P0 IMAD.IADD R9, R9, 0x1, R6 ;  /* 0x0000000109098824 */ /* 0x001fca00078e0206 */
[----:B------:R0:W-:Y:S01]  /*0c10*/  @!P0 STS [R2], R9 ;  /* 0x0000000902008388 */ /* 0x0001e20000000800 */
[----:B------:R-:W-:Y:S05]  /*0c20*/  @P0 EXIT ;  /* 0x000000000000094d */ /* 0x000fea0003800000 */
[C---:B------:R-:W-:Y:S02]  /*0c30*/  ISETP.NE.AND P0, PT, R3.reuse, RZ, PT ;  /* 0x000000ff0300720c */ /* 0x040fe40003f05270 */
[C---:B------:R-:W-:Y:S02]  /*0c40*/  ISETP.GT.U32.AND P1, PT, R3.reuse, 0x3f, PT ;  /* 0x0000003f0300780c */ /* 0x040fe40003f24070 */
[----:B------:R-:W-:-:S09]  /*0c50*/  ISETP.GT.U32.AND P2, PT, R3, 0x5f, PT ;  /* 0x0000005f0300780c */ /* 0x000fd20003f44070 */
[----:B------:R-:W0:Y:S02]  /*0c60*/  @!P0 LDS R4, [UR4+0x80] ;  /* 0x00008004ff048984 */ /* 0x000e240008000800 */
[----:B0-----:R-:W-:-:S05]  /*0c70*/  @!P0 IMAD.IADD R9, R9, 0x1, R4 ;  /* 0x0000000109098824 */ /* 0x001fca00078e0204 */
[----:B------:R-:W-:Y:S04]  /*0c80*/  @!P0 STS [R2], R9 ;  /* 0x0000000902008388 */ /* 0x000fe80000000800 */
[----:B------:R-:W0:Y:S02]  /*0c90*/  @!P1 LDS R4, [UR4+0x100] ;  /* 0x00010004ff049984 */ /* 0x000e240008000800 */
[----:B0-----:R-:W-:-:S05]  /*0ca0*/  @!P1 IADD3 R9, PT, PT, R9, R4, RZ ;  /* 0x0000000409099210 */ /* 0x001fca0007ffe0ff */
[----:B------:R-:W-:Y:S01]  /*0cb0*/  @!P1 STS [R2], R9 ;  /* 0x0000000902009388 */ /* 0x000fe20000000800 */
[----:B------:R-:W-:-:S03]  /*0cc0*/  ISETP.GT.U32.AND P1, PT, R3, 0x7f, PT ;  /* 0x0000007f0300780c */ /* 0x000fc60003f24070 */
[----:B------:R-:W0:Y:S02]  /*0cd0*/  @!P2 LDS R4, [UR4+0x180] ;  /* 0x00018004ff04a984 */ /* 0x000e240008000800 */
[----:B0-----:R-:W-:-:S05]  /*0ce0*/  @!P2 IMAD.IADD R9, R9, 0x1, R4 ;  /* 0x000000010909a824 */ /* 0x001fca00078e0204 */
[----:B------:R-:W-:Y:S01]  /*0cf0*/  @!P2 STS [R2], R9 ;  /* 0x000000090200a388 */ /* 0x000fe20000000800 */
[----:B------:R-:W-:-:S03]  /*0d00*/  ISETP.GT.U32.AND P2, PT, R3, 0x9f, PT ;  /* 0x0000009f0300780c */ /* 0x000fc60003f44070 */
[----:B------:R-:W0:Y:S02]  /*0d10*/  @!P1 LDS R4, [UR4+0x200] ;  /* 0x00020004ff049984 */ /* 0x000e240008000800 */
[----:B0-----:R-:W-:-:S05]  /*0d20*/  @!P1 IMAD.IADD R9, R9, 0x1, R4 ;  /* 0x0000000109099824 */ /* 0x001fca00078e0204 */
[----:B------:R-:W-:Y:S01]  /*0d30*/  @!P1 STS [R2], R9 ;  /* 0x0000000902009388 */ /* 0x000fe20000000800 */
[----:B------:R-:W-:-:S03]  /*0d40*/  ISETP.GT.U32.AND P1, PT, R3, 0xbf, PT ;  /* 0x000000bf0300780c */ /* 0x000fc60003f24070 */
[----:B------:R-:W0:Y:S02]  /*0d50*/  @!P2 LDS R4, [UR4+0x280] ;  /* 0x00028004ff04a984 */ /* 0x000e240008000800 */
[----:B0-----:R-:W-:-:S05]  /*0d60*/  @!P2 IADD3 R9, PT, PT, R9, R4, RZ ;  /* 0x000000040909a210 */ /* 0x001fca0007ffe0ff */
[----:B------:R-:W-:Y:S01]  /*0d70*/  @!P2 STS [R2], R9 ;  /* 0x000000090200a388 */ /* 0x000fe20000000800 */
[----:B------:R-:W-:-:S03]  /*0d80*/  ISETP.GT.U32.AND P2, PT, R3, 0xdf, PT ;  /* 0x000000df0300780c */ /* 0x000fc60003f44070 */
[----:B------:R-:W0:Y:S02]  /*0d90*/  @!P1 LDS R4, [UR4+0x300] ;  /* 0x00030004ff049984 */ /* 0x000e240008000800 */
[----:B0-----:R-:W-:-:S05]  /*0da0*/  @!P1 IMAD.IADD R9, R9, 0x1, R4 ;  /* 0x0000000109099824 */ /* 0x001fca00078e0204 */
[----:B------:R-:W-:Y:S04]  /*0db0*/  @!P1 STS [R2], R9 ;  /* 0x0000000902009388 */ /* 0x000fe80000000800 */
[----:B------:R-:W0:Y:S02]  /*0dc0*/  @!P2 LDS R4, [UR4+0x380] ;  /* 0x00038004ff04a984 */ /* 0x000e240008000800 */
[----:B0-----:R-:W-:-:S05]  /*0dd0*/  @!P2 IADD3 R3, PT, PT, R4, R9, RZ ;  /* 0x000000090403a210 */ /* 0x001fca0007ffe0ff */
[----:B------:R0:W-:Y:S01]  /*0de0*/  @!P2 STS [R2], R3 ;  /* 0x000000030200a388 */ /* 0x0001e20000000800 */
[----:B------:R-:W-:Y:S05]  /*0df0*/  @P0 EXIT ;  /* 0x000000000000094d */ /* 0x000fea0003800000 */
[----:B------:R-:W1:Y:S01]  /*0e00*/  LDS R5, [UR4] ;  /* 0x00000004ff057984 */ /* 0x000e620008000800 */
[----:B0-----:R-:W0:Y:S02]  /*0e10*/  LDC.64 R2, c[0x0][0x388] ;  /* 0x0000e200ff027b82 */ /* 0x001e240000000a00 */
[----:B0-----:R-:W-:-:S05]  /*0e20*/  IMAD.WIDE.U32 R2, R0, 0x4, R2 ;  /* 0x0000000400027825 */ /* 0x001fca00078e0002 */
[----:B-1----:R-:W-:Y:S01]  /*0e30*/  STG.E desc[UR6][R2.64], R5 ;  /* 0x0000000502007986 */ /* 0x002fe2000c101906 */
[----:B------:R-:W-:Y:S05]  /*0e40*/  EXIT ;  /* 0x000000000000794d */ /* 0x000fea0003800000 */
.L_x_12:
[----:B------:R-:W-:-:S00]  /*0e50*/  BRA `(.L_x_12) ;  /* 0xfffffffc00fc7947 */ /* 0x000fc0000383ffff */
[----:B------:R-:W-:-:S00]  /*0e60*/  NOP ;  /* 0x0000000000007918 */ /* 0x000fc00000000000 */
        /* <DEDUP_REMOVED lines=9> */
.L_x_13:


//--------------------- .nv.shared._Z12sumReductionPiS_i --------------------------
	.section	.nv.shared._Z12sumReductionPiS_i,"aw",@nobits
	.sectionflags	@""
	.align	16
	.zero		1024


//--------------------- .nv.shared.reserved.0     --------------------------
	.section	.nv.shared.reserved.0,"aw",@nobits
	.weak		__nv_reservedSMEM_offset_0_alias
	.size		__nv_reservedSMEM_offset_0_alias, 0, 64
	.other		__nv_reservedSMEM_offset_0_alias,@"STO_CUDA_RESERVED_SHARED STV_DEFAULT"
__nv_reservedSMEM_offset_0_alias:
	.zero		0
	.zero		64


//--------------------- .nv.constant0._Z12sumReductionPiS_i --------------------------
	.section	.nv.constant0._Z12sumReductionPiS_i,"a",@progbits
	.sectionflags	@""
	.align	4
.nv.constant0._Z12sumReductionPiS_i:
	.zero		916


//--------------------- SYMBOLS --------------------------

	.type		.nv.reservedSmem.offset0,@object
	.size		.nv.reservedSmem.offset0,0x4
	.type		.nv.reservedSmem.cap,@object
	.size		.nv.reservedSmem.cap,0x4
